//
// Generated by NVIDIA NVVM Compiler
//
// Compiler Build ID: CL-36424714
// Cuda compilation tools, release 13.0, V13.0.88
// Based on NVVM 20.0.0
//

.version 9.0
.target sm_100
.address_size 64

	// .globl	_Z14multiplyArraysPiS_S_i

.visible .entry _Z14multiplyArraysPiS_S_i(
	.param .u64 .ptr .align 1 _Z14multiplyArraysPiS_S_i_param_0,
	.param .u64 .ptr .align 1 _Z14multiplyArraysPiS_S_i_param_1,
	.param .u64 .ptr .align 1 _Z14multiplyArraysPiS_S_i_param_2,
	.param .u32 _Z14multiplyArraysPiS_S_i_param_3
)
{
	.reg .pred 	%p<2>;
	.reg .b32 	%r<9>;
	.reg .b64 	%rd<11>;

	ld.param.u64 	%rd1, [_Z14multiplyArraysPiS_S_i_param_0];
	ld.param.u64 	%rd2, [_Z14multiplyArraysPiS_S_i_param_1];
	ld.param.u64 	%rd3, [_Z14multiplyArraysPiS_S_i_param_2];
	ld.param.u32 	%r2, [_Z14multiplyArraysPiS_S_i_param_3];
	mov.u32 	%r3, %tid.x;
	mov.u32 	%r4, %ctaid.x;
	mov.u32 	%r5, %ntid.x;
	mad.lo.s32 	%r1, %r4, %r5, %r3;
	setp.ge.s32 	%p1, %r1, %r2;
	@%p1 bra 	$L__BB0_2;
	cvta.to.global.u64 	%rd4, %rd1;
	cvta.to.global.u64 	%rd5, %rd2;
	cvta.to.global.u64 	%rd6, %rd3;
	mul.wide.s32 	%rd7, %r1, 4;
	add.s64 	%rd8, %rd4, %rd7;
	ld.global.u32 	%r6, [%rd8];
	add.s64 	%rd9, %rd5, %rd7;
	ld.global.u32 	%r7, [%rd9];
	mul.lo.s32 	%r8, %r7, %r6;
	add.s64 	%rd10, %rd6, %rd7;
	st.global.u32 	[%rd10], %r8;
$L__BB0_2:
	ret;

}


// ===== COMPILED SASS (sm_100) =====

	.target	sm_100

	.elftype	@"ET_EXEC"


//--------------------- .note.nv.tkinfo           --------------------------
	.section	.note.nv.tkinfo,"",@"SHT_NOTE"
	.sectionflags	@"SHF_NOTE_NV_TKINFO"
	.tkinfo
        /*0018*/ 	.word	0x00000002
        /*0030*/ 	.string	""
        /*0030*/ 	.string	"ptxas"
        /*0030*/ 	.string	"Cuda compilation tools, release 13.0, V13.0.88"
        /*0030*/ 	.string	"Build cuda_13.0.r13.0/compiler.36424714_0"
        /*0030*/ 	.string	"-arch sm_100 -m 64 "



//--------------------- .note.nv.cuinfo           --------------------------
	.section	.note.nv.cuinfo,"",@"SHT_NOTE"
	.sectionflags	@"SHF_NOTE_NV_CUINFO"
        /*0018*/ 	.short	0x0002
        /*001a*/ 	.short	0x0064
        /*001c*/ 	.short	0x0082
	.zero		2


//--------------------- .nv.info                  --------------------------
	.section	.nv.info,"",@"SHT_CUDA_INFO"
	.align	4


	//----- nvinfo : EIATTR_REGCOUNT
	.align		4
        /*0000*/ 	.byte	0x04, 0x2f
        /*0002*/ 	.short	(.L_1 - .L_0)
	.align		4
.L_0:
        /*0004*/ 	.word	index@(_Z14multiplyArraysPiS_S_i)
        /*0008*/ 	.word	0x0000000c


	//----- nvinfo : EIATTR_FRAME_SIZE
	.align		4
.L_1:
        /*000c*/ 	.byte	0x04, 0x11
        /*000e*/ 	.short	(.L_3 - .L_2)
	.align		4
.L_2:
        /*0010*/ 	.word	index@(_Z14multiplyArraysPiS_S_i)
        /*0014*/ 	.word	0x00000000


	//----- nvinfo : EIATTR_MIN_STACK_SIZE
	.align		4
.L_3:
        /*0018*/ 	.byte	0x04, 0x12
        /*001a*/ 	.short	(.L_5 - .L_4)
	.align		4
.L_4:
        /*001c*/ 	.word	index@(_Z14multiplyArraysPiS_S_i)
        /*0020*/ 	.word	0x00000000
.L_5:


//--------------------- .nv.compat                --------------------------
	.section	.nv.compat,"",@"SHT_CUDA_COMPAT_INFO"
	.align	4
        /*0000*/ 	.byte	0x02, 0x09, 0x00, 0x00, 0x02, 0x02, 0x01, 0x00, 0x02, 0x05, 0x05, 0x00, 0x03, 0x07, 0x01, 0x01
        /*0010*/ 	.byte	0x02, 0x03, 0x00, 0x00, 0x02, 0x06, 0x01, 0x00, 0x04, 0x0b, 0x08, 0x00, 0x09, 0x00, 0x00, 0x00
        /*0020*/ 	.byte	0x00, 0x00, 0x00, 0x00


//--------------------- .nv.info._Z14multiplyArraysPiS_S_i --------------------------
	.section	.nv.info._Z14multiplyArraysPiS_S_i,"",@"SHT_CUDA_INFO"
	.sectionflags	@""
	.align	4


	//----- nvinfo : EIATTR_CUDA_API_VERSION
	.align		4
        /*0000*/ 	.byte	0x04, 0x37
        /*0002*/ 	.short	(.L_7 - .L_6)
.L_6:
        /*0004*/ 	.word	0x00000082


	//----- nvinfo : EIATTR_KPARAM_INFO
	.align		4
.L_7:
        /*0008*/ 	.byte	0x04, 0x17
        /*000a*/ 	.short	(.L_9 - .L_8)
.L_8:
        /*000c*/ 	.word	0x00000000
        /*0010*/ 	.short	0x0003
        /*0012*/ 	.short	0x0018
        /*0014*/ 	.byte	0x00, 0xf0, 0x11, 0x00


	//----- nvinfo : EIATTR_KPARAM_INFO
	.align		4
.L_9:
        /*0018*/ 	.byte	0x04, 0x17
        /*001a*/ 	.short	(.L_11 - .L_10)
.L_10:
        /*001c*/ 	.word	0x00000000
        /*0020*/ 	.short	0x0002
        /*0022*/ 	.short	0x0010
        /*0024*/ 	.byte	0x00, 0xf5, 0x21, 0x00


	//----- nvinfo : EIATTR_KPARAM_INFO
	.align		4
.L_11:
        /*0028*/ 	.byte	0x04, 0x17
        /*002a*/ 	.short	(.L_13 - .L_12)
.L_12:
        /*002c*/ 	.word	0x00000000
        /*0030*/ 	.short	0x0001
        /*0032*/ 	.short	0x0008
        /*0034*/ 	.byte	0x00, 0xf5, 0x21, 0x00


	//----- nvinfo : EIATTR_KPARAM_INFO
	.align		4
.L_13:
        /*0038*/ 	.byte	0x04, 0x17
        /*003a*/ 	.short	(.L_15 - .L_14)
.L_14:
        /*003c*/ 	.word	0x00000000
        /*0040*/ 	.short	0x0000
        /*0042*/ 	.short	0x0000
        /*0044*/ 	.byte	0x00, 0xf5, 0x21, 0x00


	//----- nvinfo : EIATTR_SPARSE_MMA_MASK
	.align		4
.L_15:
        /*0048*/ 	.byte	0x03, 0x50
        /*004a*/ 	.short	0x0000


	//----- nvinfo : EIATTR_MAXREG_COUNT
	.align		4
        /*004c*/ 	.byte	0x03, 0x1b
        /*004e*/ 	.short	0x00ff


	//----- nvinfo : EIATTR_MERCURY_ISA_VERSION
	.align		4
        /*0050*/ 	.byte	0x03, 0x5f
        /*0052*/ 	.short	0x0101


	//----- nvinfo : EIATTR_VRC_CTA_INIT_COUNT
	.align		4
        /*0054*/ 	.byte	0x02, 0x4a
	.zero		1
	.zero		1


	//----- nvinfo : EIATTR_EXIT_INSTR_OFFSETS
	.align		4
        /*0058*/ 	.byte	0x04, 0x1c
        /*005a*/ 	.short	(.L_17 - .L_16)


	//   ....[0]....
.L_16:
        /*005c*/ 	.word	0x00000070


	//   ....[1]....
        /*0060*/ 	.word	0x00000130


	//----- nvinfo : EIATTR_CBANK_PARAM_SIZE
	.align		4
.L_17:
        /*0064*/ 	.byte	0x03, 0x19
        /*0066*/ 	.short	0x001c


	//----- nvinfo : EIATTR_PARAM_CBANK
	.align		4
        /*0068*/ 	.byte	0x04, 0x0a
        /*006a*/ 	.short	(.L_19 - .L_18)
	.align		4
.L_18:
        /*006c*/ 	.word	index@(.nv.constant0._Z14multiplyArraysPiS_S_i)
        /*0070*/ 	.short	0x0380
        /*0072*/ 	.short	0x001c


	//----- nvinfo : EIATTR_SW_WAR
	.align		4
.L_19:
        /*0074*/ 	.byte	0x04, 0x36
        /*0076*/ 	.short	(.L_21 - .L_20)
.L_20:
        /*0078*/ 	.word	0x00000008
.L_21:


//--------------------- .nv.callgraph             --------------------------
	.section	.nv.callgraph,"",@"SHT_CUDA_CALLGRAPH"
	.align	4
	.sectionentsize	8
	.align		4
        /*0000*/ 	.word	0x00000000
	.align		4
        /*0004*/ 	.word	0xffffffff
	.align		4
        /*0008*/ 	.word	0x00000000
	.align		4
        /*000c*/ 	.word	0xfffffffe
	.align		4
        /*0010*/ 	.word	0x00000000
	.align		4
        /*0014*/ 	.word	0xfffffffd
	.align		4
        /*0018*/ 	.word	0x00000000
	.align		4
        /*001c*/ 	.word	0xfffffffc


//--------------------- .text._Z14multiplyArraysPiS_S_i --------------------------
	.section	.text._Z14multiplyArraysPiS_S_i,"ax",@progbits
	.align	128
        .global         _Z14multiplyArraysPiS_S_i
        .type           _Z14multiplyArraysPiS_S_i,@function
        .size           _Z14multiplyArraysPiS_S_i,(.L_x_1 - _Z14multiplyArraysPiS_S_i)
        .other          _Z14multiplyArraysPiS_S_i,@"STO_CUDA_ENTRY STV_DEFAULT"
_Z14multiplyArraysPiS_S_i:
.text._Z14multiplyArraysPiS_S_i:
[----:B------:R-:W-:Y:S01]  /*0000*/  LDC R1, c[0x0][0x37c] ;  /* 0x0000df00ff017b82 */ /* 0x000fe20000000800 */
[----:B------:R-:W0:Y:S07]  /*0010*/  S2R R9, SR_TID.X ;  /* 0x0000000000097919 */ /* 0x000e2e0000002100 */
[----:B------:R-:W0:Y:S01]  /*0020*/  S2UR UR4, SR_CTAID.X ;  /* 0x00000000000479c3 */ /* 0x000e220000002500 */
[----:B------:R-:W1:Y:S07]  /*0030*/  LDCU UR5, c[0x0][0x398] ;  /* 0x00007300ff0577ac */ /* 0x000e6e0008000800 */
[----:B------:R-:W0:Y:S02]  /*0040*/  LDC R0, c[0x0][0x360] ;  /* 0x0000d800ff007b82 */ /* 0x000e240000000800 */
[----:B0-----:R-:W-:-:S05]  /*0050*/  IMAD R9, R0, UR4, R9 ;  /* 0x0000000400097c24 */ /* 0x001fca000f8e0209 */
[----:B-1----:R-:W-:-:S13]  /*0060*/  ISETP.GE.AND P0, PT, R9, UR5, PT ;  /* 0x0000000509007c0c */ /* 0x002fda000bf06270 */
[----:B------:R-:W-:Y:S05]  /*0070*/  @P0 EXIT ;  /* 0x000000000000094d */ /* 0x000fea0003800000 */
[----:B------:R-:W0:Y:S01]  /*0080*/  LDC.64 R2, c[0x0][0x380] ;  /* 0x0000e000ff027b82 */ /* 0x000e220000000a00 */
[----:B------:R-:W1:Y:S07]  /*0090*/  LDCU.64 UR4, c[0x0][0x358] ;  /* 0x00006b00ff0477ac */ /* 0x000e6e0008000a00 */
[----:B------:R-:W2:Y:S08]  /*00a0*/  LDC.64 R4, c[0x0][0x388] ;  /* 0x0000e200ff047b82 */ /* 0x000eb00000000a00 */
[----:B------:R-:W3:Y:S01]  /*00b0*/  LDC.64 R6, c[0x0][0x390] ;  /* 0x0000e400ff067b82 */ /* 0x000ee20000000a00 */
[----:B0-----:R-:W-:-:S06]  /*00c0*/  IMAD.WIDE R2, R9, 0x4, R2 ;  /* 0x0000000409027825 */ /* 0x001fcc00078e0202 */
[----:B-1----:R-:W4:Y:S01]  /*00d0*/  LDG.E R2, desc[UR4][R2.64] ;  /* 0x0000000402027981 */ /* 0x002f22000c1e1900 */
[----:B--2---:R-:W-:-:S06]  /*00e0*/  IMAD.WIDE R4, R9, 0x4, R4 ;  /* 0x0000000409047825 */ /* 0x004fcc00078e0204 */
[----:B------:R-:W4:Y:S01]  /*00f0*/  LDG.E R5, desc[UR4][R4.64] ;  /* 0x0000000404057981 */ /* 0x000f22000c1e1900 */
[----:B---3--:R-:W-:-:S04]  /*0100*/  IMAD.WIDE R6, R9, 0x4, R6 ;  /* 0x0000000409067825 */ /* 0x008fc800078e0206 */
[----:B----4-:R-:W-:-:S05]  /*0110*/  IMAD R9, R2, R5, RZ ;  /* 0x0000000502097224 */ /* 0x010fca00078e02ff */
[----:B------:R-:W-:Y:S01]  /*0120*/  STG.E desc[UR4][R6.64], R9 ;  /* 0x0000000906007986 */ /* 0x000fe2000c101904 */
[----:B------:R-:W-:Y:S05]  /*0130*/  EXIT ;  /* 0x000000000000794d */ /* 0x000fea0003800000 */
.L_x_0:
[----:B------:R-:W-:-:S00]  /*0140*/  BRA `(.L_x_0) ;  /* 0xfffffffc00fc7947 */ /* 0x000fc0000383ffff */
[----:B------:R-:W-:-:S00]  /*0150*/  NOP ;  /* 0x0000000000007918 */ /* 0x000fc00000000000 */
        /* <DEDUP_REMOVED lines=10> */
.L_x_1:


//--------------------- .nv.shared.reserved.0     --------------------------
	.section	.nv.shared.reserved.0,"aw",@nobits
	.weak		__nv_reservedSMEM_offset_0_alias
	.size		__nv_reservedSMEM_offset_0_alias, 0, 64
	.other		__nv_reservedSMEM_offset_0_alias,@"STO_CUDA_RESERVED_SHARED STV_DEFAULT"
__nv_reservedSMEM_offset_0_alias:
	.zero		0
	.zero		64


//--------------------- .nv.constant0._Z14multiplyArraysPiS_S_i --------------------------
	.section	.nv.constant0._Z14multiplyArraysPiS_S_i,"a",@progbits
	.sectionflags	@""
	.align	4
.nv.constant0._Z14multiplyArraysPiS_S_i:
	.zero		924


//--------------------- SYMBOLS --------------------------

	.type		.nv.reservedSmem.offset0,@object
	.size		.nv.reservedSmem.offset0,0x4
